	.headerflags	@"EF_CUDA_TEXMODE_UNIFIED EF_CUDA_64BIT_ADDRESS EF_CUDA_ACCELERATORS EF_CUDA_SM90 EF_CUDA_VIRTUAL_SM(EF_CUDA_SM90)"
	.elftype	@"ET_EXEC"


//--------------------- .nv.info                  --------------------------
	.section	.nv.info,"",@"SHT_CUDA_INFO"
	.align	4


	//----- nvinfo : EIATTR_REGCOUNT
	.align		4
        /*0000*/ 	.byte	0x04, 0x2f
        /*0002*/ 	.short	(.L_2 - .L_1)
	.align		4
.L_1:
        /*0004*/ 	.word	index@(triton_poi_fused__log_softmax__softmax_mul_4)
        /*0008*/ 	.word	0x00000018


	//----- nvinfo : EIATTR_MIN_STACK_SIZE
	.align		4
.L_2:
        /*000c*/ 	.byte	0x04, 0x12
        /*000e*/ 	.short	(.L_4 - .L_3)
	.align		4
.L_3:
        /*0010*/ 	.word	index@(triton_poi_fused__log_softmax__softmax_mul_4)
        /*0014*/ 	.word	0x00000000


	//----- nvinfo : EIATTR_FRAME_SIZE
	.align		4
.L_4:
        /*0018*/ 	.byte	0x04, 0x11
        /*001a*/ 	.short	(.L_6 - .L_5)
	.align		4
.L_5:
        /*001c*/ 	.word	index@(triton_poi_fused__log_softmax__softmax_mul_4)
        /*0020*/ 	.word	0x00000000


	//----- nvinfo : EIATTR_MIN_STACK_SIZE
	.align		4
.L_6:
        /*0024*/ 	.byte	0x04, 0x12
        /*0026*/ 	.short	(.L_8 - .L_7)
	.align		4
.L_7:
        /*0028*/ 	.word	index@(triton_poi_fused__log_softmax__softmax_mul_4)
        /*002c*/ 	.word	0x00000000
.L_8:


//--------------------- .nv.info.triton_poi_fused__log_softmax__softmax_mul_4 --------------------------
	.section	.nv.info.triton_poi_fused__log_softmax__softmax_mul_4,"",@"SHT_CUDA_INFO"
	.sectionflags	@""
	.align	4


	//----- nvinfo : EIATTR_CUDA_API_VERSION
	.align		4
        /*0000*/ 	.byte	0x04, 0x37
        /*0002*/ 	.short	(.L_10 - .L_9)
.L_9:
        /*0004*/ 	.word	0x0000007c


	//----- nvinfo : EIATTR_KPARAM_INFO
	.align		4
.L_10:
        /*0008*/ 	.byte	0x04, 0x17
        /*000a*/ 	.short	(.L_12 - .L_11)
.L_11:
        /*000c*/ 	.word	0x00000000
        /*0010*/ 	.short	0x0003
        /*0012*/ 	.short	0x0018
        /*0014*/ 	.byte	0x00, 0xf0, 0x11, 0x00


	//----- nvinfo : EIATTR_KPARAM_INFO
	.align		4
.L_12:
        /*0018*/ 	.byte	0x04, 0x17
        /*001a*/ 	.short	(.L_14 - .L_13)
.L_13:
        /*001c*/ 	.word	0x00000000
        /*0020*/ 	.short	0x0002
        /*0022*/ 	.short	0x0010
        /*0024*/ 	.byte	0x00, 0xf4, 0x21, 0x00


	//----- nvinfo : EIATTR_KPARAM_INFO
	.align		4
.L_14:
        /*0028*/ 	.byte	0x04, 0x17
        /*002a*/ 	.short	(.L_16 - .L_15)
.L_15:
        /*002c*/ 	.word	0x00000000
        /*0030*/ 	.short	0x0001
        /*0032*/ 	.short	0x0008
        /*0034*/ 	.byte	0x00, 0xf4, 0x21, 0x00


	//----- nvinfo : EIATTR_KPARAM_INFO
	.align		4
.L_16:
        /*0038*/ 	.byte	0x04, 0x17
        /*003a*/ 	.short	(.L_18 - .L_17)
.L_17:
        /*003c*/ 	.word	0x00000000
        /*0040*/ 	.short	0x0000
        /*0042*/ 	.short	0x0000
        /*0044*/ 	.byte	0x00, 0xf4, 0x21, 0x00


	//----- nvinfo : EIATTR_SPARSE_MMA_MASK
	.align		4
.L_18:
        /*0048*/ 	.byte	0x03, 0x50
        /*004a*/ 	.short	0x0000


	//----- nvinfo : EIATTR_MAXREG_COUNT
	.align		4
        /*004c*/ 	.byte	0x03, 0x1b
        /*004e*/ 	.short	0x00ff


	//----- nvinfo : EIATTR_EXIT_INSTR_OFFSETS
	.align		4
        /*0050*/ 	.byte	0x04, 0x1c
        /*0052*/ 	.short	(.L_20 - .L_19)


	//   ....[0]....
.L_19:
        /*0054*/ 	.word	0x00000650


	//   ....[1]....
        /*0058*/ 	.word	0x00000670


	//----- nvinfo : EIATTR_REQNTID
	.align		4
.L_20:
        /*005c*/ 	.byte	0x04, 0x10
        /*005e*/ 	.short	(.L_22 - .L_21)
.L_21:
        /*0060*/ 	.word	0x00000020
        /*0064*/ 	.word	0x00000001
        /*0068*/ 	.word	0x00000001


	//----- nvinfo : EIATTR_CBANK_PARAM_SIZE
	.align		4
.L_22:
        /*006c*/ 	.byte	0x03, 0x19
        /*006e*/ 	.short	0x001c


	//----- nvinfo : EIATTR_PARAM_CBANK
	.align		4
        /*0070*/ 	.byte	0x04, 0x0a
        /*0072*/ 	.short	(.L_24 - .L_23)
	.align		4
.L_23:
        /*0074*/ 	.word	index@(.nv.constant0.triton_poi_fused__log_softmax__softmax_mul_4)
        /*0078*/ 	.short	0x0210
        /*007a*/ 	.short	0x001c


	//----- nvinfo : EIATTR_SW_WAR
	.align		4
.L_24:
        /*007c*/ 	.byte	0x04, 0x36
        /*007e*/ 	.short	(.L_26 - .L_25)
.L_25:
        /*0080*/ 	.word	0x00000008
.L_26:


//--------------------- .nv.callgraph             --------------------------
	.section	.nv.callgraph,"",@"SHT_CUDA_CALLGRAPH"
	.align	4
	.sectionentsize	8
	.align		4
        /*0000*/ 	.word	0x00000000
	.align		4
        /*0004*/ 	.word	0xffffffff
	.align		4
        /*0008*/ 	.word	0x00000000
	.align		4
        /*000c*/ 	.word	0xfffffffe
	.align		4
        /*0010*/ 	.word	0x00000000
	.align		4
        /*0014*/ 	.word	0xfffffffd
	.align		4
        /*0018*/ 	.word	0x00000000
	.align		4
        /*001c*/ 	.word	0xfffffffc


//--------------------- .nv.constant4             --------------------------
	.section	.nv.constant4,"a",@progbits
	.align	8
	.align		8
.nv.constant4:
        /*0000*/ 	.dword	_$_str


//--------------------- .text.triton_poi_fused__log_softmax__softmax_mul_4 --------------------------
	.section	.text.triton_poi_fused__log_softmax__softmax_mul_4,"ax",@progbits
	.align	128
        .global         triton_poi_fused__log_softmax__softmax_mul_4
        .type           triton_poi_fused__log_softmax__softmax_mul_4,@function
        .size           triton_poi_fused__log_softmax__softmax_mul_4,(.L_x_1 - triton_poi_fused__log_softmax__softmax_mul_4)
        .other          triton_poi_fused__log_softmax__softmax_mul_4,@"STO_CUDA_ENTRY STV_DEFAULT"
triton_poi_fused__log_softmax__softmax_mul_4:
.text.triton_poi_fused__log_softmax__softmax_mul_4:
[----:B------:R-:W0:Y:S01]  /*0000*/  LDC R1, c[0x0][0x28] ;  /* 0x00000a00ff017b82 */ /* 0x000e220000000800 */
[----:B------:R-:W1:Y:S07]  /*0010*/  S2R R19, SR_TID.X ;  /* 0x0000000000137919 */ /* 0x000e6e0000002100 */
[----:B------:R-:W2:Y:S01]  /*0020*/  LDC.64 R8, c[0x0][0x218] ;  /* 0x00008600ff087b82 */ /* 0x000ea20000000a00 */
[----:B------:R-:W-:Y:S01]  /*0030*/  CS2R R14, SRZ ;  /* 0x00000000000e7805 */ /* 0x000fe2000001ff00 */
[----:B------:R-:W3:Y:S01]  /*0040*/  S2R R3, SR_CTAID.X ;  /* 0x0000000000037919 */ /* 0x000ee20000002500 */
[----:B------:R-:W-:Y:S01]  /*0050*/  CS2R R16, SRZ ;  /* 0x0000000000107805 */ /* 0x000fe2000001ff00 */
[----:B------:R-:W-:Y:S01]  /*0060*/  ULDC.64 UR4, c[0x0][0x208] ;  /* 0x0000820000047ab9 */ /* 0x000fe20000000a00 */
[----:B------:R-:W-:-:S03]  /*0070*/  HFMA2.MMA R18, -RZ, RZ, 0, 0 ;  /* 0x00000000ff127435 */ /* 0x000fc600000001ff */
[----:B------:R-:W4:Y:S01]  /*0080*/  LDC.64 R6, c[0x0][0x210] ;  /* 0x00008400ff067b82 */ /* 0x000f220000000a00 */
[----:B------:R-:W-:Y:S02]  /*0090*/  CS2R R10, SRZ ;  /* 0x00000000000a7805 */ /* 0x000fe4000001ff00 */
[----:B------:R-:W-:Y:S02]  /*00a0*/  CS2R R12, SRZ ;  /* 0x00000000000c7805 */ /* 0x000fe4000001ff00 */
[----:B------:R-:W-:Y:S01]  /*00b0*/  MOV R21, RZ ;  /* 0x000000ff00157202 */ /* 0x000fe20000000f00 */
[----:B------:R-:W-:Y:S01]  /*00c0*/  ULDC.64 UR6, c[0x0][0x220] ;  /* 0x0000880000067ab9 */ /* 0x000fe20000000a00 */
[----:B-1----:R-:W-:Y:S02]  /*00d0*/  LOP3.LUT R0, R19, 0xf, RZ, 0xc0, !PT ;  /* 0x0000000f13007812 */ /* 0x002fe400078ec0ff */
[----:B---3--:R-:W-:Y:S02]  /*00e0*/  SHF.R.S32.HI R2, RZ, 0x1b, R3 ;  /* 0x0000001bff027819 */ /* 0x008fe40000011403 */
[----:B------:R-:W-:-:S02]  /*00f0*/  LEA R0, R3, R0, 0x4 ;  /* 0x0000000003007211 */ /* 0x000fc400078e20ff */
[----:B------:R-:W-:Y:S02]  /*0100*/  SGXT R3, R2, 0x1 ;  /* 0x000000010203781a */ /* 0x000fe40000000200 */
[----:B------:R-:W-:Y:S02]  /*0110*/  ISETP.GE.AND P0, PT, R0, 0x10, PT ;  /* 0x000000100000780c */ /* 0x000fe40003f06270 */
[----:B------:R-:W-:-:S04]  /*0120*/  LEA.HI R3, R3, R0, RZ, 0x2 ;  /* 0x0000000003037211 */ /* 0x000fc800078f10ff */
[----:B------:R-:W-:-:S05]  /*0130*/  LOP3.LUT R5, R3, 0xfffffffc, RZ, 0xc0, !PT ;  /* 0xfffffffc03057812 */ /* 0x000fca00078ec0ff */
[----:B--2---:R-:W-:-:S05]  /*0140*/  IMAD.WIDE R2, R5, 0x4, R8 ;  /* 0x0000000405027825 */ /* 0x004fca00078e0208 */
[----:B------:R-:W2:Y:S04]  /*0150*/  @!P0 LDG.E.EL R15, desc[UR4][R2.64] ;  /* 0x00000004020f8981 */ /* 0x000ea8000c2e1900 */
[----:B------:R-:W3:Y:S04]  /*0160*/  @!P0 LDG.E.EL R16, desc[UR4][R2.64+0x4] ;  /* 0x0000040402108981 */ /* 0x000ee8000c2e1900 */
[----:B------:R-:W5:Y:S04]  /*0170*/  @!P0 LDG.E.EL R17, desc[UR4][R2.64+0x8] ;  /* 0x0000080402118981 */ /* 0x000f68000c2e1900 */
[----:B------:R1:W5:Y:S01]  /*0180*/  @!P0 LDG.E.EL R18, desc[UR4][R2.64+0xc] ;  /* 0x00000c0402128981 */ /* 0x000362000c2e1900 */
[----:B----4-:R-:W-:-:S05]  /*0190*/  IMAD.WIDE R4, R5, 0x4, R6 ;  /* 0x0000000405047825 */ /* 0x010fca00078e0206 */
[----:B------:R-:W4:Y:S04]  /*01a0*/  @!P0 LDG.E.EL R10, desc[UR4][R4.64] ;  /* 0x00000004040a8981 */ /* 0x000f28000c2e1900 */
[----:B------:R-:W4:Y:S04]  /*01b0*/  @!P0 LDG.E.EL R11, desc[UR4][R4.64+0x4] ;  /* 0x00000404040b8981 */ /* 0x000f28000c2e1900 */
[----:B------:R-:W4:Y:S04]  /*01c0*/  @!P0 LDG.E.EL R12, desc[UR4][R4.64+0x8] ;  /* 0x00000804040c8981 */ /* 0x000f28000c2e1900 */
[----:B------:R-:W4:Y:S01]  /*01d0*/  @!P0 LDG.E.EL R13, desc[UR4][R4.64+0xc] ;  /* 0x00000c04040d8981 */ /* 0x000f22000c2e1900 */
[----:B-1----:R-:W-:-:S05]  /*01e0*/  IMAD.WIDE R2, R0, 0x4, R6 ;  /* 0x0000000400027825 */ /* 0x002fca00078e0206 */
[----:B------:R1:W4:Y:S01]  /*01f0*/  @!P0 LDG.E R21, desc[UR4][R2.64] ;  /* 0x0000000402158981 */ /* 0x000322000c1e1900 */
[----:B------:R-:W-:-:S05]  /*0200*/  IMAD.WIDE R6, R0, 0x4, R8 ;  /* 0x0000000400067825 */ /* 0x000fca00078e0208 */
[----:B------:R1:W4:Y:S01]  /*0210*/  @!P0 LDG.E R14, desc[UR4][R6.64] ;  /* 0x00000004060e8981 */ /* 0x000322000c1e1900 */
[----:B--2---:R-:W-:Y:S01]  /*0220*/  FMUL R15, R15, 1.4426950216293334961 ;  /* 0x3fb8aa3b0f0f7820 */ /* 0x004fe20000400000 */
[----:B---3--:R-:W-:-:S04]  /*0230*/  FMUL R16, R16, 1.4426950216293334961 ;  /* 0x3fb8aa3b10107820 */ /* 0x008fc80000400000 */
[----:B------:R-:W-:Y:S01]  /*0240*/  FSETP.GEU.AND P0, PT, R15, -126, PT ;  /* 0xc2fc00000f00780b */ /* 0x000fe20003f0e000 */
[----:B-----5:R-:W-:Y:S01]  /*0250*/  FMUL R17, R17, 1.4426950216293334961 ;  /* 0x3fb8aa3b11117820 */ /* 0x020fe20000400000 */
[----:B------:R-:W-:Y:S01]  /*0260*/  FSETP.GEU.AND P1, PT, R16, -126, PT ;  /* 0xc2fc00001000780b */ /* 0x000fe20003f2e000 */
[----:B------:R-:W-:-:S03]  /*0270*/  FMUL R18, R18, 1.4426950216293334961 ;  /* 0x3fb8aa3b12127820 */ /* 0x000fc60000400000 */
[----:B------:R-:W-:Y:S02]  /*0280*/  FSETP.GEU.AND P2, PT, R17, -126, PT ;  /* 0xc2fc00001100780b */ /* 0x000fe40003f4e000 */
[----:B------:R-:W-:-:S05]  /*0290*/  FSETP.GEU.AND P3, PT, R18, -126, PT ;  /* 0xc2fc00001200780b */ /* 0x000fca0003f6e000 */
[----:B------:R-:W-:Y:S02]  /*02a0*/  @!P0 FMUL R15, R15, 0.5 ;  /* 0x3f0000000f0f8820 */ /* 0x000fe40000400000 */
[----:B------:R-:W-:Y:S02]  /*02b0*/  @!P1 FMUL R16, R16, 0.5 ;  /* 0x3f00000010109820 */ /* 0x000fe40000400000 */
[----:B-1----:R-:W1:Y:S01]  /*02c0*/  MUFU.EX2 R2, R15 ;  /* 0x0000000f00027308 */ /* 0x002e620000000800 */
[----:B----4-:R-:W-:Y:S01]  /*02d0*/  FADD R11, R11, R10 ;  /* 0x0000000a0b0b7221 */ /* 0x010fe20000000000 */
[----:B------:R-:W-:-:S03]  /*02e0*/  @!P2 FMUL R17, R17, 0.5 ;  /* 0x3f0000001111a820 */ /* 0x000fc60000400000 */
[----:B------:R-:W-:Y:S01]  /*02f0*/  FADD R12, R11, R12 ;  /* 0x0000000c0b0c7221 */ /* 0x000fe20000000000 */
[----:B------:R-:W-:Y:S02]  /*0300*/  @!P3 FMUL R18, R18, 0.5 ;  /* 0x3f0000001212b820 */ /* 0x000fe40000400000 */
[----:B------:R-:W2:Y:S01]  /*0310*/  MUFU.EX2 R3, R16 ;  /* 0x0000001000037308 */ /* 0x000ea20000000800 */
[----:B------:R-:W-:Y:S01]  /*0320*/  FADD R12, R12, R13 ;  /* 0x0000000d0c0c7221 */ /* 0x000fe20000000000 */
[----:B-1----:R-:W-:-:S06]  /*0330*/  @!P0 FMUL R2, R2, R2 ;  /* 0x0000000202028220 */ /* 0x002fcc0000400000 */
[----:B------:R-:W1:Y:S01]  /*0340*/  MUFU.EX2 R5, R17 ;  /* 0x0000001100057308 */ /* 0x000e620000000800 */
[----:B------:R-:W-:Y:S01]  /*0350*/  FSETP.GT.AND P0, PT, |R12|, 8.50705917302346158658e+37, PT ;  /* 0x7e8000000c00780b */ /* 0x000fe20003f04200 */
[----:B--2---:R-:W-:-:S06]  /*0360*/  @!P1 FMUL R3, R3, R3 ;  /* 0x0000000303039220 */ /* 0x004fcc0000400000 */
[----:B0-----:R-:W0:Y:S01]  /*0370*/  MUFU.EX2 R7, R18 ;  /* 0x0000001200077308 */ /* 0x001e220000000800 */
[----:B------:R-:W-:Y:S01]  /*0380*/  FSETP.GEU.AND P1, PT, |R12|, 1.175494350822287508e-38, PT ;  /* 0x008000000c00780b */ /* 0x000fe20003f2e200 */
[----:B------:R-:W-:-:S04]  /*0390*/  FADD R2, R2, R3 ;  /* 0x0000000302027221 */ /* 0x000fc80000000000 */
[----:B------:R-:W-:Y:S01]  /*03a0*/  @P0 FMUL R12, R12, 0.25 ;  /* 0x3e8000000c0c0820 */ /* 0x000fe20000400000 */
[----:B-1----:R-:W-:Y:S01]  /*03b0*/  @!P2 FMUL R5, R5, R5 ;  /* 0x000000050505a220 */ /* 0x002fe20000400000 */
[----:B------:R-:W-:Y:S01]  /*03c0*/  @P0 FMUL R21, R21, 0.25 ;  /* 0x3e80000015150820 */ /* 0x000fe20000400000 */
[----:B------:R-:W-:Y:S02]  /*03d0*/  LOP3.LUT P0, RZ, R19, 0x10, RZ, 0xc0, !PT ;  /* 0x0000001013ff7812 */ /* 0x000fe4000780c0ff */
[----:B------:R-:W-:Y:S02]  /*03e0*/  FADD R2, R2, R5 ;  /* 0x0000000502027221 */ /* 0x000fe40000000000 */
[----:B------:R-:W-:Y:S01]  /*03f0*/  ISETP.LT.AND P0, PT, R0, 0x10, !P0 ;  /* 0x000000100000780c */ /* 0x000fe20004701270 */
[----:B------:R-:W-:Y:S01]  /*0400*/  @!P1 FMUL R12, R12, 16777216 ;  /* 0x4b8000000c0c9820 */ /* 0x000fe20000400000 */
[----:B0-----:R-:W-:Y:S01]  /*0410*/  @!P3 FMUL R7, R7, R7 ;  /* 0x000000070707b220 */ /* 0x001fe20000400000 */
[----:B------:R-:W-:-:S03]  /*0420*/  @!P1 FMUL R21, R21, 16777216 ;  /* 0x4b80000015159820 */ /* 0x000fc60000400000 */
[----:B------:R-:W-:Y:S01]  /*0430*/  FADD R2, R2, R7 ;  /* 0x0000000702027221 */ /* 0x000fe20000000000 */
[----:B------:R-:W-:Y:S01]  /*0440*/  HFMA2.MMA R7, -RZ, RZ, 1.5048828125, 33.21875 ;  /* 0x3e055027ff077435 */ /* 0x000fe200000001ff */
[----:B------:R-:W0:Y:S03]  /*0450*/  MUFU.RCP R12, R12 ;  /* 0x0000000c000c7308 */ /* 0x000e260000001000 */
[----:B------:R-:W-:Y:S01]  /*0460*/  FSETP.GEU.AND P2, PT, R2, 1.175494350822287508e-38, PT ;  /* 0x008000000200780b */ /* 0x000fe20003f4e000 */
[----:B0-----:R-:W-:-:S12]  /*0470*/  FMUL R21, R12, R21 ;  /* 0x000000150c157220 */ /* 0x001fd80000400000 */
[----:B------:R-:W-:-:S05]  /*0480*/  @!P2 FMUL R2, R2, 8388608 ;  /* 0x4b0000000202a820 */ /* 0x000fca0000400000 */
[----:B------:R-:W-:Y:S02]  /*0490*/  IADD3 R3, R2, -0x3f2aaaab, RZ ;  /* 0xc0d5555502037810 */ /* 0x000fe40007ffe0ff */
[C---:B------:R-:W-:Y:S02]  /*04a0*/  ISETP.GE.U32.AND P3, PT, R2.reuse, 0x7f800000, PT ;  /* 0x7f8000000200780c */ /* 0x040fe40003f66070 */
[----:B------:R-:W-:Y:S02]  /*04b0*/  LOP3.LUT R5, R3, 0xff800000, RZ, 0xc0, !PT ;  /* 0xff80000003057812 */ /* 0x000fe400078ec0ff */
[----:B------:R-:W-:Y:S02]  /*04c0*/  FSETP.NEU.AND P1, PT, R2, RZ, PT ;  /* 0x000000ff0200720b */ /* 0x000fe40003f2d000 */
[----:B------:R-:W-:Y:S02]  /*04d0*/  IADD3 R3, R2, -R5, RZ ;  /* 0x8000000502037210 */ /* 0x000fe40007ffe0ff */
[----:B------:R-:W-:-:S03]  /*04e0*/  I2FP.F32.S32 R4, R5 ;  /* 0x0000000500047245 */ /* 0x000fc60000201400 */
[----:B------:R-:W-:Y:S02]  /*04f0*/  FADD R6, R3, -1 ;  /* 0xbf80000003067421 */ /* 0x000fe40000000000 */
[----:B------:R-:W-:Y:S02]  /*0500*/  @P3 MOV R5, 0x7f800000 ;  /* 0x7f80000000053802 */ /* 0x000fe40000000f00 */
[----:B------:R-:W-:-:S04]  /*0510*/  FFMA.FTZ R3, R6, -R7, 0.14084610342979431152 ;  /* 0x3e1039f606037423 */ /* 0x000fc80000010807 */
[----:B------:R-:W-:-:S04]  /*0520*/  FFMA.FTZ R3, R6, R3, -0.12148627638816833496 ;  /* 0xbdf8cdcc06037423 */ /* 0x000fc80000010003 */
[----:B------:R-:W-:-:S04]  /*0530*/  FFMA.FTZ R3, R6, R3, 0.13980610668659210205 ;  /* 0x3e0f295506037423 */ /* 0x000fc80000010003 */
[----:B------:R-:W-:-:S04]  /*0540*/  FFMA.FTZ R3, R6, R3, -0.16684235632419586182 ;  /* 0xbe2ad8b906037423 */ /* 0x000fc80000010003 */
[----:B------:R-:W-:-:S04]  /*0550*/  FFMA.FTZ R3, R6, R3, 0.20012299716472625732 ;  /* 0x3e4ced0b06037423 */ /* 0x000fc80000010003 */
[----:B------:R-:W-:-:S04]  /*0560*/  FFMA.FTZ R3, R6, R3, -0.24999669194221496582 ;  /* 0xbe7fff2206037423 */ /* 0x000fc80000010003 */
[----:B------:R-:W-:-:S04]  /*0570*/  FFMA.FTZ R3, R6, R3, 0.33333182334899902344 ;  /* 0x3eaaaa7806037423 */ /* 0x000fc80000010003 */
[----:B------:R-:W-:Y:S01]  /*0580*/  FFMA.FTZ R7, R6, R3, -0.5 ;  /* 0xbf00000006077423 */ /* 0x000fe20000010003 */
[----:B------:R-:W-:-:S03]  /*0590*/  FSEL R3, RZ, -23, P2 ;  /* 0xc1b80000ff037808 */ /* 0x000fc60001000000 */
[----:B------:R-:W-:Y:S02]  /*05a0*/  FMUL R7, R6, R7 ;  /* 0x0000000706077220 */ /* 0x000fe40000400000 */
[----:B------:R-:W-:Y:S02]  /*05b0*/  FFMA.FTZ R3, R4, 1.1920928955078125e-07, R3 ;  /* 0x3400000004037823 */ /* 0x000fe40000010003 */
[----:B------:R-:W-:-:S04]  /*05c0*/  FFMA.FTZ R6, R6, R7, R6 ;  /* 0x0000000706067223 */ /* 0x000fc80000010006 */
[----:B------:R-:W-:Y:S01]  /*05d0*/  FFMA.FTZ R3, R3, 0.69314718246459960938, R6 ;  /* 0x3f31721803037823 */ /* 0x000fe20000010006 */
[----:B------:R-:W-:Y:S01]  /*05e0*/  @P3 FFMA.FTZ R3, R2, R5, +INF ;  /* 0x7f80000002033423 */ /* 0x000fe20000010005 */
[----:B------:R-:W-:-:S04]  /*05f0*/  SHF.R.S32.HI R5, RZ, 0x1f, R0 ;  /* 0x0000001fff057819 */ /* 0x000fc80000011400 */
[----:B------:R-:W-:Y:S02]  /*0600*/  FSEL R3, R3, -INF , P1 ;  /* 0xff80000003037808 */ /* 0x000fe40000800000 */
[----:B------:R-:W-:-:S03]  /*0610*/  LEA R2, P1, R0, UR6, 0x2 ;  /* 0x0000000600027c11 */ /* 0x000fc6000f8210ff */
[----:B------:R-:W-:Y:S01]  /*0620*/  FADD R14, -R3, R14 ;  /* 0x0000000e030e7221 */ /* 0x000fe20000000100 */
[----:B------:R-:W-:-:S03]  /*0630*/  LEA.HI.X R3, R0, UR7, R5, 0x2, P1 ;  /* 0x0000000700037c11 */ /* 0x000fc600088f1405 */
[----:B------:R-:W-:Y:S01]  /*0640*/  FMUL R21, R21, R14 ;  /* 0x0000000e15157220 */ /* 0x000fe20000400000 */
[----:B------:R-:W-:Y:S06]  /*0650*/  @!P0 EXIT ;  /* 0x000000000000894d */ /* 0x000fec0003800000 */
[----:B------:R-:W-:Y:S01]  /*0660*/  STG.E desc[UR4][R2.64], R21 ;  /* 0x0000001502007986 */ /* 0x000fe2000c101904 */
[----:B------:R-:W-:Y:S05]  /*0670*/  EXIT ;  /* 0x000000000000794d */ /* 0x000fea0003800000 */
.L_x_0:
[----:B------:R-:W-:-:S00]  /*0680*/  BRA `(.L_x_0) ;  /* 0xfffffffc00fc7947 */ /* 0x000fc0000383ffff */
[----:B------:R-:W-:-:S00]  /*0690*/  NOP ;  /* 0x0000000000007918 */ /* 0x000fc00000000000 */
        /* <DEDUP_REMOVED lines=14> */
.L_x_1:


//--------------------- .nv.global.init           --------------------------
	.section	.nv.global.init,"aw",@progbits
.nv.global.init:
	.type		_$_str,@object
	.size		_$_str,(.L_0 - _$_str)
_$_str:
        /*0000*/ 	.byte	0x5f, 0x5f, 0x43, 0x55, 0x44, 0x41, 0x5f, 0x46, 0x54, 0x5a, 0x00
.L_0:


//--------------------- .nv.constant0.triton_poi_fused__log_softmax__softmax_mul_4 --------------------------
	.section	.nv.constant0.triton_poi_fused__log_softmax__softmax_mul_4,"a",@progbits
	.sectionflags	@""
	.align	4
.nv.constant0.triton_poi_fused__log_softmax__softmax_mul_4:
	.zero		556
